	.headerflags	@"EF_CUDA_TEXMODE_UNIFIED EF_CUDA_64BIT_ADDRESS EF_CUDA_ACCELERATORS EF_CUDA_SM90 EF_CUDA_VIRTUAL_SM(EF_CUDA_SM90)"
	.elftype	@"ET_EXEC"


//--------------------- .nv.info                  --------------------------
	.section	.nv.info,"",@"SHT_CUDA_INFO"
	.align	4


	//----- nvinfo : EIATTR_REGCOUNT
	.align		4
        /*0000*/ 	.byte	0x04, 0x2f
        /*0002*/ 	.short	(.L_1 - .L_0)
	.align		4
.L_0:
        /*0004*/ 	.word	index@(triton_poi_fused_cat_4)
        /*0008*/ 	.word	0x0000000e


	//----- nvinfo : EIATTR_MIN_STACK_SIZE
	.align		4
.L_1:
        /*000c*/ 	.byte	0x04, 0x12
        /*000e*/ 	.short	(.L_3 - .L_2)
	.align		4
.L_2:
        /*0010*/ 	.word	index@(triton_poi_fused_cat_4)
        /*0014*/ 	.word	0x00000000


	//----- nvinfo : EIATTR_FRAME_SIZE
	.align		4
.L_3:
        /*0018*/ 	.byte	0x04, 0x11
        /*001a*/ 	.short	(.L_5 - .L_4)
	.align		4
.L_4:
        /*001c*/ 	.word	index@(triton_poi_fused_cat_4)
        /*0020*/ 	.word	0x00000000


	//----- nvinfo : EIATTR_MIN_STACK_SIZE
	.align		4
.L_5:
        /*0024*/ 	.byte	0x04, 0x12
        /*0026*/ 	.short	(.L_7 - .L_6)
	.align		4
.L_6:
        /*0028*/ 	.word	index@(triton_poi_fused_cat_4)
        /*002c*/ 	.word	0x00000000
.L_7:


//--------------------- .nv.info.triton_poi_fused_cat_4 --------------------------
	.section	.nv.info.triton_poi_fused_cat_4,"",@"SHT_CUDA_INFO"
	.sectionflags	@""
	.align	4


	//----- nvinfo : EIATTR_CUDA_API_VERSION
	.align		4
        /*0000*/ 	.byte	0x04, 0x37
        /*0002*/ 	.short	(.L_9 - .L_8)
.L_8:
        /*0004*/ 	.word	0x0000007c


	//----- nvinfo : EIATTR_KPARAM_INFO
	.align		4
.L_9:
        /*0008*/ 	.byte	0x04, 0x17
        /*000a*/ 	.short	(.L_11 - .L_10)
.L_10:
        /*000c*/ 	.word	0x00000000
        /*0010*/ 	.short	0x0003
        /*0012*/ 	.short	0x0018
        /*0014*/ 	.byte	0x00, 0xf0, 0x11, 0x00


	//----- nvinfo : EIATTR_KPARAM_INFO
	.align		4
.L_11:
        /*0018*/ 	.byte	0x04, 0x17
        /*001a*/ 	.short	(.L_13 - .L_12)
.L_12:
        /*001c*/ 	.word	0x00000000
        /*0020*/ 	.short	0x0002
        /*0022*/ 	.short	0x0010
        /*0024*/ 	.byte	0x00, 0xf4, 0x21, 0x00


	//----- nvinfo : EIATTR_KPARAM_INFO
	.align		4
.L_13:
        /*0028*/ 	.byte	0x04, 0x17
        /*002a*/ 	.short	(.L_15 - .L_14)
.L_14:
        /*002c*/ 	.word	0x00000000
        /*0030*/ 	.short	0x0001
        /*0032*/ 	.short	0x0008
        /*0034*/ 	.byte	0x00, 0xf4, 0x21, 0x00


	//----- nvinfo : EIATTR_KPARAM_INFO
	.align		4
.L_15:
        /*0038*/ 	.byte	0x04, 0x17
        /*003a*/ 	.short	(.L_17 - .L_16)
.L_16:
        /*003c*/ 	.word	0x00000000
        /*0040*/ 	.short	0x0000
        /*0042*/ 	.short	0x0000
        /*0044*/ 	.byte	0x00, 0xf4, 0x21, 0x00


	//----- nvinfo : EIATTR_SPARSE_MMA_MASK
	.align		4
.L_17:
        /*0048*/ 	.byte	0x03, 0x50
        /*004a*/ 	.short	0x0000


	//----- nvinfo : EIATTR_MAXREG_COUNT
	.align		4
        /*004c*/ 	.byte	0x03, 0x1b
        /*004e*/ 	.short	0x00ff


	//----- nvinfo : EIATTR_EXIT_INSTR_OFFSETS
	.align		4
        /*0050*/ 	.byte	0x04, 0x1c
        /*0052*/ 	.short	(.L_19 - .L_18)


	//   ....[0]....
.L_18:
        /*0054*/ 	.word	0x000001c0


	//   ....[1]....
        /*0058*/ 	.word	0x000001e0


	//----- nvinfo : EIATTR_REQNTID
	.align		4
.L_19:
        /*005c*/ 	.byte	0x04, 0x10
        /*005e*/ 	.short	(.L_21 - .L_20)
.L_20:
        /*0060*/ 	.word	0x00000080
        /*0064*/ 	.word	0x00000001
        /*0068*/ 	.word	0x00000001


	//----- nvinfo : EIATTR_CBANK_PARAM_SIZE
	.align		4
.L_21:
        /*006c*/ 	.byte	0x03, 0x19
        /*006e*/ 	.short	0x001c


	//----- nvinfo : EIATTR_PARAM_CBANK
	.align		4
        /*0070*/ 	.byte	0x04, 0x0a
        /*0072*/ 	.short	(.L_23 - .L_22)
	.align		4
.L_22:
        /*0074*/ 	.word	index@(.nv.constant0.triton_poi_fused_cat_4)
        /*0078*/ 	.short	0x0210
        /*007a*/ 	.short	0x001c


	//----- nvinfo : EIATTR_SW_WAR
	.align		4
.L_23:
        /*007c*/ 	.byte	0x04, 0x36
        /*007e*/ 	.short	(.L_25 - .L_24)
.L_24:
        /*0080*/ 	.word	0x00000008
.L_25:


//--------------------- .nv.callgraph             --------------------------
	.section	.nv.callgraph,"",@"SHT_CUDA_CALLGRAPH"
	.align	4
	.sectionentsize	8
	.align		4
        /*0000*/ 	.word	0x00000000
	.align		4
        /*0004*/ 	.word	0xffffffff
	.align		4
        /*0008*/ 	.word	0x00000000
	.align		4
        /*000c*/ 	.word	0xfffffffe
	.align		4
        /*0010*/ 	.word	0x00000000
	.align		4
        /*0014*/ 	.word	0xfffffffd
	.align		4
        /*0018*/ 	.word	0x00000000
	.align		4
        /*001c*/ 	.word	0xfffffffc


//--------------------- .text.triton_poi_fused_cat_4 --------------------------
	.section	.text.triton_poi_fused_cat_4,"ax",@progbits
	.align	128
        .global         triton_poi_fused_cat_4
        .type           triton_poi_fused_cat_4,@function
        .size           triton_poi_fused_cat_4,(.L_x_1 - triton_poi_fused_cat_4)
        .other          triton_poi_fused_cat_4,@"STO_CUDA_ENTRY STV_DEFAULT"
triton_poi_fused_cat_4:
.text.triton_poi_fused_cat_4:
[----:B------:R-:W0:Y:S02]  /*0000*/  LDC R1, c[0x0][0x28] ;  /* 0x00000a00ff017b82 */ /* 0x000e240000000800 */
[----:B------:R-:W1:Y:S01]  /*0010*/  S2R R0, SR_TID.X ;  /* 0x0000000000007919 */ /* 0x000e620000002100 */
[----:B------:R-:W2:Y:S01]  /*0020*/  LDC.64 R2, c[0x0][0x210] ;  /* 0x00008400ff027b82 */ /* 0x000ea20000000a00 */
[----:B------:R-:W-:Y:S01]  /*0030*/  IMAD.MOV.U32 R8, RZ, RZ, RZ ;  /* 0x000000ffff087224 */ /* 0x000fe200078e00ff */
[----:B------:R-:W-:Y:S01]  /*0040*/  ULDC.64 UR4, c[0x0][0x208] ;  /* 0x0000820000047ab9 */ /* 0x000fe20000000a00 */
[----:B------:R-:W3:Y:S05]  /*0050*/  S2R R9, SR_CTAID.X ;  /* 0x0000000000097919 */ /* 0x000eea0000002500 */
[----:B------:R-:W4:Y:S01]  /*0060*/  LDC.64 R4, c[0x0][0x218] ;  /* 0x00008600ff047b82 */ /* 0x000f220000000a00 */
[----:B-1----:R-:W-:-:S05]  /*0070*/  LOP3.LUT R0, R0, 0x7f, RZ, 0xc0, !PT ;  /* 0x0000007f00007812 */ /* 0x002fca00078ec0ff */
[----:B---3--:R-:W-:-:S05]  /*0080*/  IMAD R9, R9, 0x80, R0 ;  /* 0x0000008009097824 */ /* 0x008fca00078e0200 */
[----:B------:R-:W-:Y:S02]  /*0090*/  SHF.R.S32.HI R0, RZ, 0x1f, R9 ;  /* 0x0000001fff007819 */ /* 0x000fe40000011409 */
[----:B------:R-:W-:Y:S02]  /*00a0*/  ISETP.GE.AND P2, PT, R9, 0x80, PT ;  /* 0x000000800900780c */ /* 0x000fe40003f46270 */
[----:B------:R-:W-:-:S04]  /*00b0*/  LEA.HI R0, R0, R9, RZ, 0x5 ;  /* 0x0000000900007211 */ /* 0x000fc800078f28ff */
[----:B------:R-:W-:Y:S02]  /*00c0*/  LOP3.LUT R6, R0, 0xffffffe0, RZ, 0xc0, !PT ;  /* 0xffffffe000067812 */ /* 0x000fe400078ec0ff */
[----:B------:R-:W-:-:S03]  /*00d0*/  SHF.R.S32.HI R0, RZ, 0x5, R0 ;  /* 0x00000005ff007819 */ /* 0x000fc60000011400 */
[----:B------:R-:W-:-:S04]  /*00e0*/  IMAD.IADD R7, R9, 0x1, -R6 ;  /* 0x0000000109077824 */ /* 0x000fc800078e0a06 */
[----:B------:R-:W-:Y:S01]  /*00f0*/  IMAD R11, R0, 0x10, R7 ;  /* 0x00000010000b7824 */ /* 0x000fe200078e0207 */
[C---:B------:R-:W-:Y:S01]  /*0100*/  ISETP.GE.AND P3, PT, R7.reuse, 0x10, PT ;  /* 0x000000100700780c */ /* 0x040fe20003f66270 */
[----:B------:R-:W-:Y:S01]  /*0110*/  IMAD.MOV.U32 R0, RZ, RZ, RZ ;  /* 0x000000ffff007224 */ /* 0x000fe200078e00ff */
[----:B------:R-:W-:Y:S01]  /*0120*/  ISETP.GT.AND P1, PT, R7, 0xf, !P2 ;  /* 0x0000000f0700780c */ /* 0x000fe20005724270 */
[----:B--2---:R-:W-:Y:S01]  /*0130*/  IMAD.WIDE R2, R11, 0x4, R2 ;  /* 0x000000040b027825 */ /* 0x004fe200078e0202 */
[----:B------:R-:W-:Y:S01]  /*0140*/  ISETP.LT.AND P0, PT, R9, 0x80, !P3 ;  /* 0x000000800900780c */ /* 0x000fe20005f01270 */
[----:B------:R-:W1:Y:S02]  /*0150*/  LDC.64 R6, c[0x0][0x220] ;  /* 0x00008800ff067b82 */ /* 0x000e640000000a00 */
[----:B----4-:R-:W-:-:S08]  /*0160*/  IMAD.WIDE R4, R11, 0x4, R4 ;  /* 0x000000040b047825 */ /* 0x010fd000078e0204 */
[----:B------:R-:W2:Y:S04]  /*0170*/  @P1 LDG.E.EL R8, desc[UR4][R4.64+-0x40] ;  /* 0xffffc00404081981 */ /* 0x000ea8000c2e1900 */
[----:B------:R-:W3:Y:S01]  /*0180*/  @P0 LDG.E.EL R0, desc[UR4][R2.64] ;  /* 0x0000000402000981 */ /* 0x000ee2000c2e1900 */
[----:B-1----:R-:W-:Y:S01]  /*0190*/  IMAD.WIDE R6, R9, 0x4, R6 ;  /* 0x0000000409067825 */ /* 0x002fe200078e0206 */
[----:B---3--:R-:W-:Y:S02]  /*01a0*/  SEL R11, R0, RZ, P0 ;  /* 0x000000ff000b7207 */ /* 0x008fe40000000000 */
[----:B--2---:R-:W-:Y:S01]  /*01b0*/  @P3 SEL R11, R8, RZ, P1 ;  /* 0x000000ff080b3207 */ /* 0x004fe20000800000 */
[----:B------:R-:W-:Y:S06]  /*01c0*/  @P2 EXIT ;  /* 0x000000000000294d */ /* 0x000fec0003800000 */
[----:B------:R-:W-:Y:S01]  /*01d0*/  STG.E desc[UR4][R6.64], R11 ;  /* 0x0000000b06007986 */ /* 0x000fe2000c101904 */
[----:B------:R-:W-:Y:S05]  /*01e0*/  EXIT ;  /* 0x000000000000794d */ /* 0x000fea0003800000 */
.L_x_0:
[----:B------:R-:W-:-:S00]  /*01f0*/  BRA `(.L_x_0) ;  /* 0xfffffffc00fc7947 */ /* 0x000fc0000383ffff */
[----:B------:R-:W-:-:S00]  /*0200*/  NOP ;  /* 0x0000000000007918 */ /* 0x000fc00000000000 */
[----:B------:R-:W-:-:S00]  /*0210*/  NOP ;  /* 0x0000000000007918 */ /* 0x000fc00000000000 */
[----:B------:R-:W-:-:S00]  /*0220*/  NOP ;  /* 0x0000000000007918 */ /* 0x000fc00000000000 */
[----:B------:R-:W-:-:S00]  /*0230*/  NOP ;  /* 0x0000000000007918 */ /* 0x000fc00000000000 */
[----:B------:R-:W-:-:S00]  /*0240*/  NOP ;  /* 0x0000000000007918 */ /* 0x000fc00000000000 */
[----:B------:R-:W-:-:S00]  /*0250*/  NOP ;  /* 0x0000000000007918 */ /* 0x000fc00000000000 */
[----:B------:R-:W-:-:S00]  /*0260*/  NOP ;  /* 0x0000000000007918 */ /* 0x000fc00000000000 */
[----:B------:R-:W-:-:S00]  /*0270*/  NOP ;  /* 0x0000000000007918 */ /* 0x000fc00000000000 */
.L_x_1:


//--------------------- .nv.constant0.triton_poi_fused_cat_4 --------------------------
	.section	.nv.constant0.triton_poi_fused_cat_4,"a",@progbits
	.sectionflags	@""
	.align	4
.nv.constant0.triton_poi_fused_cat_4:
	.zero		556
